//
// Generated by NVIDIA NVVM Compiler
//
// Compiler Build ID: CL-36424714
// Cuda compilation tools, release 13.0, V13.0.88
// Based on NVVM 20.0.0
//

.version 9.0
.target sm_100
.address_size 64

	// .globl	_Z3addiPfS_S_

.visible .entry _Z3addiPfS_S_(
	.param .u32 _Z3addiPfS_S__param_0,
	.param .u64 .ptr .align 1 _Z3addiPfS_S__param_1,
	.param .u64 .ptr .align 1 _Z3addiPfS_S__param_2,
	.param .u64 .ptr .align 1 _Z3addiPfS_S__param_3
)
{
	.reg .pred 	%p<7>;
	.reg .b32 	%r<35>;
	.reg .b32 	%f<16>;
	.reg .b64 	%rd<25>;

	ld.param.u32 	%r12, [_Z3addiPfS_S__param_0];
	ld.param.u64 	%rd4, [_Z3addiPfS_S__param_1];
	ld.param.u64 	%rd5, [_Z3addiPfS_S__param_2];
	ld.param.u64 	%rd6, [_Z3addiPfS_S__param_3];
	cvta.to.global.u64 	%rd1, %rd6;
	cvta.to.global.u64 	%rd2, %rd5;
	cvta.to.global.u64 	%rd3, %rd4;
	mov.u32 	%r13, %ctaid.x;
	mov.u32 	%r14, %ntid.x;
	mov.u32 	%r15, %ntid.y;
	mov.u32 	%r16, %ntid.z;
	mov.u32 	%r17, %tid.x;
	mul.lo.s32 	%r18, %r14, %r15;
	mul.lo.s32 	%r19, %r18, %r16;
	mad.lo.s32 	%r33, %r19, %r13, %r17;
	mov.u32 	%r20, %nctaid.x;
	mul.lo.s32 	%r2, %r19, %r20;
	setp.ge.s32 	%p1, %r33, %r12;
	@%p1 bra 	$L__BB0_7;
	add.s32 	%r21, %r33, %r2;
	max.s32 	%r22, %r12, %r21;
	setp.lt.s32 	%p2, %r21, %r12;
	selp.u32 	%r23, 1, 0, %p2;
	add.s32 	%r24, %r21, %r23;
	sub.s32 	%r25, %r22, %r24;
	div.u32 	%r26, %r25, %r2;
	add.s32 	%r3, %r26, %r23;
	and.b32  	%r27, %r3, 3;
	setp.eq.s32 	%p3, %r27, 3;
	@%p3 bra 	$L__BB0_4;
	add.s32 	%r28, %r3, 1;
	and.b32  	%r29, %r28, 3;
	neg.s32 	%r31, %r29;
$L__BB0_3:
	.pragma "nounroll";
	mul.wide.s32 	%rd7, %r33, 4;
	add.s64 	%rd8, %rd1, %rd7;
	add.s64 	%rd9, %rd2, %rd7;
	add.s64 	%rd10, %rd3, %rd7;
	ld.global.f32 	%f1, [%rd10];
	ld.global.f32 	%f2, [%rd9];
	add.f32 	%f3, %f1, %f2;
	st.global.f32 	[%rd8], %f3;
	add.s32 	%r33, %r33, %r2;
	add.s32 	%r31, %r31, 1;
	setp.ne.s32 	%p4, %r31, 0;
	@%p4 bra 	$L__BB0_3;
$L__BB0_4:
	setp.lt.u32 	%p5, %r3, 3;
	@%p5 bra 	$L__BB0_7;
	mul.wide.s32 	%rd15, %r2, 4;
	shl.b32 	%r30, %r2, 2;
$L__BB0_6:
	mul.wide.s32 	%rd11, %r33, 4;
	add.s64 	%rd12, %rd3, %rd11;
	ld.global.f32 	%f4, [%rd12];
	add.s64 	%rd13, %rd2, %rd11;
	ld.global.f32 	%f5, [%rd13];
	add.f32 	%f6, %f4, %f5;
	add.s64 	%rd14, %rd1, %rd11;
	st.global.f32 	[%rd14], %f6;
	add.s64 	%rd16, %rd12, %rd15;
	ld.global.f32 	%f7, [%rd16];
	add.s64 	%rd17, %rd13, %rd15;
	ld.global.f32 	%f8, [%rd17];
	add.f32 	%f9, %f7, %f8;
	add.s64 	%rd18, %rd14, %rd15;
	st.global.f32 	[%rd18], %f9;
	add.s64 	%rd19, %rd16, %rd15;
	ld.global.f32 	%f10, [%rd19];
	add.s64 	%rd20, %rd17, %rd15;
	ld.global.f32 	%f11, [%rd20];
	add.f32 	%f12, %f10, %f11;
	add.s64 	%rd21, %rd18, %rd15;
	st.global.f32 	[%rd21], %f12;
	add.s64 	%rd22, %rd19, %rd15;
	ld.global.f32 	%f13, [%rd22];
	add.s64 	%rd23, %rd20, %rd15;
	ld.global.f32 	%f14, [%rd23];
	add.f32 	%f15, %f13, %f14;
	add.s64 	%rd24, %rd21, %rd15;
	st.global.f32 	[%rd24], %f15;
	add.s32 	%r33, %r30, %r33;
	setp.lt.s32 	%p6, %r33, %r12;
	@%p6 bra 	$L__BB0_6;
$L__BB0_7:
	ret;

}


// ===== COMPILED SASS (sm_100) =====

	.target	sm_100

	.elftype	@"ET_EXEC"


//--------------------- .note.nv.tkinfo           --------------------------
	.section	.note.nv.tkinfo,"",@"SHT_NOTE"
	.sectionflags	@"SHF_NOTE_NV_TKINFO"
	.tkinfo
        /*0018*/ 	.word	0x00000002
        /*0030*/ 	.string	""
        /*0030*/ 	.string	"ptxas"
        /*0030*/ 	.string	"Cuda compilation tools, release 13.0, V13.0.88"
        /*0030*/ 	.string	"Build cuda_13.0.r13.0/compiler.36424714_0"
        /*0030*/ 	.string	"-arch sm_100 -m 64 "



//--------------------- .note.nv.cuinfo           --------------------------
	.section	.note.nv.cuinfo,"",@"SHT_NOTE"
	.sectionflags	@"SHF_NOTE_NV_CUINFO"
        /*0018*/ 	.short	0x0002
        /*001a*/ 	.short	0x0064
        /*001c*/ 	.short	0x0082
	.zero		2


//--------------------- .nv.info                  --------------------------
	.section	.nv.info,"",@"SHT_CUDA_INFO"
	.align	4


	//----- nvinfo : EIATTR_REGCOUNT
	.align		4
        /*0000*/ 	.byte	0x04, 0x2f
        /*0002*/ 	.short	(.L_1 - .L_0)
	.align		4
.L_0:
        /*0004*/ 	.word	index@(_Z3addiPfS_S_)
        /*0008*/ 	.word	0x0000001a


	//----- nvinfo : EIATTR_FRAME_SIZE
	.align		4
.L_1:
        /*000c*/ 	.byte	0x04, 0x11
        /*000e*/ 	.short	(.L_3 - .L_2)
	.align		4
.L_2:
        /*0010*/ 	.word	index@(_Z3addiPfS_S_)
        /*0014*/ 	.word	0x00000000


	//----- nvinfo : EIATTR_MIN_STACK_SIZE
	.align		4
.L_3:
        /*0018*/ 	.byte	0x04, 0x12
        /*001a*/ 	.short	(.L_5 - .L_4)
	.align		4
.L_4:
        /*001c*/ 	.word	index@(_Z3addiPfS_S_)
        /*0020*/ 	.word	0x00000000
.L_5:


//--------------------- .nv.compat                --------------------------
	.section	.nv.compat,"",@"SHT_CUDA_COMPAT_INFO"
	.align	4
        /*0000*/ 	.byte	0x02, 0x09, 0x00, 0x00, 0x02, 0x02, 0x01, 0x00, 0x02, 0x05, 0x05, 0x00, 0x03, 0x07, 0x01, 0x01
        /*0010*/ 	.byte	0x02, 0x03, 0x00, 0x00, 0x02, 0x06, 0x01, 0x00, 0x04, 0x0b, 0x08, 0x00, 0x09, 0x00, 0x00, 0x00
        /*0020*/ 	.byte	0x00, 0x00, 0x00, 0x00


//--------------------- .nv.info._Z3addiPfS_S_    --------------------------
	.section	.nv.info._Z3addiPfS_S_,"",@"SHT_CUDA_INFO"
	.sectionflags	@""
	.align	4


	//----- nvinfo : EIATTR_CUDA_API_VERSION
	.align		4
        /*0000*/ 	.byte	0x04, 0x37
        /*0002*/ 	.short	(.L_7 - .L_6)
.L_6:
        /*0004*/ 	.word	0x00000082


	//----- nvinfo : EIATTR_KPARAM_INFO
	.align		4
.L_7:
        /*0008*/ 	.byte	0x04, 0x17
        /*000a*/ 	.short	(.L_9 - .L_8)
.L_8:
        /*000c*/ 	.word	0x00000000
        /*0010*/ 	.short	0x0003
        /*0012*/ 	.short	0x0018
        /*0014*/ 	.byte	0x00, 0xf5, 0x21, 0x00


	//----- nvinfo : EIATTR_KPARAM_INFO
	.align		4
.L_9:
        /*0018*/ 	.byte	0x04, 0x17
        /*001a*/ 	.short	(.L_11 - .L_10)
.L_10:
        /*001c*/ 	.word	0x00000000
        /*0020*/ 	.short	0x0002
        /*0022*/ 	.short	0x0010
        /*0024*/ 	.byte	0x00, 0xf5, 0x21, 0x00


	//----- nvinfo : EIATTR_KPARAM_INFO
	.align		4
.L_11:
        /*0028*/ 	.byte	0x04, 0x17
        /*002a*/ 	.short	(.L_13 - .L_12)
.L_12:
        /*002c*/ 	.word	0x00000000
        /*0030*/ 	.short	0x0001
        /*0032*/ 	.short	0x0008
        /*0034*/ 	.byte	0x00, 0xf5, 0x21, 0x00


	//----- nvinfo : EIATTR_KPARAM_INFO
	.align		4
.L_13:
        /*0038*/ 	.byte	0x04, 0x17
        /*003a*/ 	.short	(.L_15 - .L_14)
.L_14:
        /*003c*/ 	.word	0x00000000
        /*0040*/ 	.short	0x0000
        /*0042*/ 	.short	0x0000
        /*0044*/ 	.byte	0x00, 0xf0, 0x11, 0x00


	//----- nvinfo : EIATTR_SPARSE_MMA_MASK
	.align		4
.L_15:
        /*0048*/ 	.byte	0x03, 0x50
        /*004a*/ 	.short	0x0000


	//----- nvinfo : EIATTR_MAXREG_COUNT
	.align		4
        /*004c*/ 	.byte	0x03, 0x1b
        /*004e*/ 	.short	0x00ff


	//----- nvinfo : EIATTR_MERCURY_ISA_VERSION
	.align		4
        /*0050*/ 	.byte	0x03, 0x5f
        /*0052*/ 	.short	0x0101


	//----- nvinfo : EIATTR_VRC_CTA_INIT_COUNT
	.align		4
        /*0054*/ 	.byte	0x02, 0x4a
	.zero		1
	.zero		1


	//----- nvinfo : EIATTR_EXIT_INSTR_OFFSETS
	.align		4
        /*0058*/ 	.byte	0x04, 0x1c
        /*005a*/ 	.short	(.L_17 - .L_16)


	//   ....[0]....
.L_16:
        /*005c*/ 	.word	0x000000d0


	//   ....[1]....
        /*0060*/ 	.word	0x000003e0


	//   ....[2]....
        /*0064*/ 	.word	0x00000610


	//----- nvinfo : EIATTR_CRS_STACK_SIZE
	.align		4
.L_17:
        /*0068*/ 	.byte	0x04, 0x1e
        /*006a*/ 	.short	(.L_19 - .L_18)
.L_18:
        /*006c*/ 	.word	0x00000000


	//----- nvinfo : EIATTR_CBANK_PARAM_SIZE
	.align		4
.L_19:
        /*0070*/ 	.byte	0x03, 0x19
        /*0072*/ 	.short	0x0020


	//----- nvinfo : EIATTR_PARAM_CBANK
	.align		4
        /*0074*/ 	.byte	0x04, 0x0a
        /*0076*/ 	.short	(.L_21 - .L_20)
	.align		4
.L_20:
        /*0078*/ 	.word	index@(.nv.constant0._Z3addiPfS_S_)
        /*007c*/ 	.short	0x0380
        /*007e*/ 	.short	0x0020


	//----- nvinfo : EIATTR_SW_WAR
	.align		4
.L_21:
        /*0080*/ 	.byte	0x04, 0x36
        /*0082*/ 	.short	(.L_23 - .L_22)
.L_22:
        /*0084*/ 	.word	0x00000008
.L_23:


//--------------------- .nv.callgraph             --------------------------
	.section	.nv.callgraph,"",@"SHT_CUDA_CALLGRAPH"
	.align	4
	.sectionentsize	8
	.align		4
        /*0000*/ 	.word	0x00000000
	.align		4
        /*0004*/ 	.word	0xffffffff
	.align		4
        /*0008*/ 	.word	0x00000000
	.align		4
        /*000c*/ 	.word	0xfffffffe
	.align		4
        /*0010*/ 	.word	0x00000000
	.align		4
        /*0014*/ 	.word	0xfffffffd
	.align		4
        /*0018*/ 	.word	0x00000000
	.align		4
        /*001c*/ 	.word	0xfffffffc


//--------------------- .text._Z3addiPfS_S_       --------------------------
	.section	.text._Z3addiPfS_S_,"ax",@progbits
	.align	128
        .global         _Z3addiPfS_S_
        .type           _Z3addiPfS_S_,@function
        .size           _Z3addiPfS_S_,(.L_x_5 - _Z3addiPfS_S_)
        .other          _Z3addiPfS_S_,@"STO_CUDA_ENTRY STV_DEFAULT"
_Z3addiPfS_S_:
.text._Z3addiPfS_S_:
[----:B------:R-:W-:Y:S01]  /*0000*/  LDC R1, c[0x0][0x37c] ;  /* 0x0000df00ff017b82 */ /* 0x000fe20000000800 */
[----:B------:R-:W0:Y:S01]  /*0010*/  S2R R3, SR_TID.X ;  /* 0x0000000000037919 */ /* 0x000e220000002100 */
[----:B------:R-:W1:Y:S06]  /*0020*/  LDCU UR4, c[0x0][0x360] ;  /* 0x00006c00ff0477ac */ /* 0x000e6c0008000800 */
[----:B------:R-:W0:Y:S01]  /*0030*/  S2UR UR6, SR_CTAID.X ;  /* 0x00000000000679c3 */ /* 0x000e220000002500 */
[----:B------:R-:W1:Y:S01]  /*0040*/  LDCU UR5, c[0x0][0x364] ;  /* 0x00006c80ff0577ac */ /* 0x000e620008000800 */
[----:B------:R-:W2:Y:S06]  /*0050*/  LDCU UR7, c[0x0][0x380] ;  /* 0x00007000ff0777ac */ /* 0x000eac0008000800 */
[----:B------:R-:W3:Y:S01]  /*0060*/  LDC R0, c[0x0][0x368] ;  /* 0x0000da00ff007b82 */ /* 0x000ee20000000800 */
[----:B-1----:R-:W-:Y:S01]  /*0070*/  UIMAD UR4, UR4, UR5, URZ ;  /* 0x00000005040472a4 */ /* 0x002fe2000f8e02ff */
[----:B------:R-:W1:Y:S05]  /*0080*/  LDCU UR5, c[0x0][0x370] ;  /* 0x00006e00ff0577ac */ /* 0x000e6a0008000800 */
[----:B---3--:R-:W-:-:S04]  /*0090*/  IMAD R0, R0, UR4, RZ ;  /* 0x0000000400007c24 */ /* 0x008fc8000f8e02ff */
[----:B0-----:R-:W-:-:S05]  /*00a0*/  IMAD R3, R0, UR6, R3 ;  /* 0x0000000600037c24 */ /* 0x001fca000f8e0203 */
[----:B--2---:R-:W-:Y:S01]  /*00b0*/  ISETP.GE.AND P0, PT, R3, UR7, PT ;  /* 0x0000000703007c0c */ /* 0x004fe2000bf06270 */
[----:B-1----:R-:W-:-:S12]  /*00c0*/  IMAD R0, R0, UR5, RZ ;  /* 0x0000000500007c24 */ /* 0x002fd8000f8e02ff */
[----:B------:R-:W-:Y:S05]  /*00d0*/  @P0 EXIT ;  /* 0x000000000000094d */ /* 0x000fea0003800000 */
[----:B------:R-:W0:Y:S01]  /*00e0*/  I2F.U32.RP R8, R0 ;  /* 0x0000000000087306 */ /* 0x000e220000209000 */
[----:B------:R-:W-:Y:S01]  /*00f0*/  IADD3 R2, PT, PT, R0, R3, RZ ;  /* 0x0000000300027210 */ /* 0x000fe20007ffe0ff */
[----:B------:R-:W1:Y:S01]  /*0100*/  LDCU.64 UR4, c[0x0][0x358] ;  /* 0x00006b00ff0477ac */ /* 0x000e620008000a00 */
[----:B------:R-:W-:Y:S01]  /*0110*/  IADD3 R9, PT, PT, RZ, -R0, RZ ;  /* 0x80000000ff097210 */ /* 0x000fe20007ffe0ff */
[----:B------:R-:W-:Y:S01]  /*0120*/  BSSY.RECONVERGENT B0, `(.L_x_0) ;  /* 0x000002b000007945 */ /* 0x000fe20003800200 */
[C---:B------:R-:W-:Y:S02]  /*0130*/  ISETP.GE.AND P0, PT, R2.reuse, UR7, PT ;  /* 0x0000000702007c0c */ /* 0x040fe4000bf06270 */
[----:B------:R-:W-:Y:S02]  /*0140*/  VIMNMX R7, PT, PT, R2, UR7, !PT ;  /* 0x0000000702077c48 */ /* 0x000fe4000ffe0100 */
[----:B------:R-:W-:Y:S02]  /*0150*/  SEL R6, RZ, 0x1, P0 ;  /* 0x00000001ff067807 */ /* 0x000fe40000000000 */
[----:B------:R-:W-:-:S02]  /*0160*/  ISETP.NE.U32.AND P2, PT, R0, RZ, PT ;  /* 0x000000ff0000720c */ /* 0x000fc40003f45070 */
[----:B------:R-:W-:Y:S01]  /*0170*/  IADD3 R7, PT, PT, R7, -R2, -R6 ;  /* 0x8000000207077210 */ /* 0x000fe20007ffe806 */
[----:B0-----:R-:W0:Y:S02]  /*0180*/  MUFU.RCP R8, R8 ;  /* 0x0000000800087308 */ /* 0x001e240000001000 */
[----:B0-----:R-:W-:-:S06]  /*0190*/  IADD3 R4, PT, PT, R8, 0xffffffe, RZ ;  /* 0x0ffffffe08047810 */ /* 0x001fcc0007ffe0ff */
[----:B------:R0:W2:Y:S02]  /*01a0*/  F2I.FTZ.U32.TRUNC.NTZ R5, R4 ;  /* 0x0000000400057305 */ /* 0x0000a4000021f000 */
[----:B0-----:R-:W-:Y:S02]  /*01b0*/  HFMA2 R4, -RZ, RZ, 0, 0 ;  /* 0x00000000ff047431 */ /* 0x001fe400000001ff */
[----:B--2---:R-:W-:-:S04]  /*01c0*/  IMAD R9, R9, R5, RZ ;  /* 0x0000000509097224 */ /* 0x004fc800078e02ff */
[----:B------:R-:W-:-:S06]  /*01d0*/  IMAD.HI.U32 R8, R5, R9, R4 ;  /* 0x0000000905087227 */ /* 0x000fcc00078e0004 */
[----:B------:R-:W-:-:S05]  /*01e0*/  IMAD.HI.U32 R5, R8, R7, RZ ;  /* 0x0000000708057227 */ /* 0x000fca00078e00ff */
[----:B------:R-:W-:-:S05]  /*01f0*/  IADD3 R2, PT, PT, -R5, RZ, RZ ;  /* 0x000000ff05027210 */ /* 0x000fca0007ffe1ff */
[----:B------:R-:W-:-:S05]  /*0200*/  IMAD R7, R0, R2, R7 ;  /* 0x0000000200077224 */ /* 0x000fca00078e0207 */
[----:B------:R-:W-:-:S13]  /*0210*/  ISETP.GE.U32.AND P0, PT, R7, R0, PT ;  /* 0x000000000700720c */ /* 0x000fda0003f06070 */
[----:B------:R-:W-:Y:S02]  /*0220*/  @P0 IADD3 R7, PT, PT, -R0, R7, RZ ;  /* 0x0000000700070210 */ /* 0x000fe40007ffe1ff */
[----:B------:R-:W-:Y:S02]  /*0230*/  @P0 IADD3 R5, PT, PT, R5, 0x1, RZ ;  /* 0x0000000105050810 */ /* 0x000fe40007ffe0ff */
[----:B------:R-:W-:-:S13]  /*0240*/  ISETP.GE.U32.AND P1, PT, R7, R0, PT ;  /* 0x000000000700720c */ /* 0x000fda0003f26070 */
[----:B------:R-:W-:Y:S02]  /*0250*/  @P1 IADD3 R5, PT, PT, R5, 0x1, RZ ;  /* 0x0000000105051810 */ /* 0x000fe40007ffe0ff */
[----:B------:R-:W-:-:S04]  /*0260*/  @!P2 LOP3.LUT R5, RZ, R0, RZ, 0x33, !PT ;  /* 0x00000000ff05a212 */ /* 0x000fc800078e33ff */
[----:B------:R-:W-:-:S04]  /*0270*/  IADD3 R2, PT, PT, R6, R5, RZ ;  /* 0x0000000506027210 */ /* 0x000fc80007ffe0ff */
[C---:B------:R-:W-:Y:S02]  /*0280*/  LOP3.LUT R4, R2.reuse, 0x3, RZ, 0xc0, !PT ;  /* 0x0000000302047812 */ /* 0x040fe400078ec0ff */
[----:B------:R-:W-:Y:S02]  /*0290*/  ISETP.GE.U32.AND P1, PT, R2, 0x3, PT ;  /* 0x000000030200780c */ /* 0x000fe40003f26070 */
[----:B------:R-:W-:-:S13]  /*02a0*/  ISETP.NE.AND P0, PT, R4, 0x3, PT ;  /* 0x000000030400780c */ /* 0x000fda0003f05270 */
[----:B-1----:R-:W-:Y:S05]  /*02b0*/  @!P0 BRA `(.L_x_1) ;  /* 0x0000000000448947 */ /* 0x002fea0003800000 */
[----:B------:R-:W0:Y:S01]  /*02c0*/  LDC.64 R4, c[0x0][0x388] ;  /* 0x0000e200ff047b82 */ /* 0x000e220000000a00 */
[----:B------:R-:W-:-:S04]  /*02d0*/  IADD3 R2, PT, PT, R2, 0x1, RZ ;  /* 0x0000000102027810 */ /* 0x000fc80007ffe0ff */
[----:B------:R-:W-:-:S03]  /*02e0*/  LOP3.LUT R2, R2, 0x3, RZ, 0xc0, !PT ;  /* 0x0000000302027812 */ /* 0x000fc600078ec0ff */
[----:B------:R-:W1:Y:S01]  /*02f0*/  LDC.64 R6, c[0x0][0x390] ;  /* 0x0000e400ff067b82 */ /* 0x000e620000000a00 */
[----:B------:R-:W-:-:S07]  /*0300*/  IADD3 R2, PT, PT, -R2, RZ, RZ ;  /* 0x000000ff02027210 */ /* 0x000fce0007ffe1ff */
[----:B------:R-:W2:Y:S02]  /*0310*/  LDC.64 R8, c[0x0][0x398] ;  /* 0x0000e600ff087b82 */ /* 0x000ea40000000a00 */
.L_x_2:
[----:B-1----:R-:W-:-:S04]  /*0320*/  IMAD.WIDE R12, R3, 0x4, R6 ;  /* 0x00000004030c7825 */ /* 0x002fc800078e0206 */
[C---:B0-----:R-:W-:Y:S02]  /*0330*/  IMAD.WIDE R14, R3.reuse, 0x4, R4 ;  /* 0x00000004030e7825 */ /* 0x041fe400078e0204 */
[----:B---3--:R-:W3:Y:S04]  /*0340*/  LDG.E R13, desc[UR4][R12.64] ;  /* 0x000000040c0d7981 */ /* 0x008ee8000c1e1900 */
[----:B------:R-:W3:Y:S01]  /*0350*/  LDG.E R14, desc[UR4][R14.64] ;  /* 0x000000040e0e7981 */ /* 0x000ee2000c1e1900 */
[----:B--2---:R-:W-:Y:S01]  /*0360*/  IMAD.WIDE R10, R3, 0x4, R8 ;  /* 0x00000004030a7825 */ /* 0x004fe200078e0208 */
[----:B------:R-:W-:Y:S02]  /*0370*/  IADD3 R2, PT, PT, R2, 0x1, RZ ;  /* 0x0000000102027810 */ /* 0x000fe40007ffe0ff */
[----:B------:R-:W-:-:S02]  /*0380*/  IADD3 R3, PT, PT, R0, R3, RZ ;  /* 0x0000000300037210 */ /* 0x000fc40007ffe0ff */
[----:B------:R-:W-:Y:S01]  /*0390*/  ISETP.NE.AND P0, PT, R2, RZ, PT ;  /* 0x000000ff0200720c */ /* 0x000fe20003f05270 */
[----:B---3--:R-:W-:-:S05]  /*03a0*/  FADD R17, R14, R13 ;  /* 0x0000000d0e117221 */ /* 0x008fca0000000000 */
[----:B------:R3:W-:Y:S07]  /*03b0*/  STG.E desc[UR4][R10.64], R17 ;  /* 0x000000110a007986 */ /* 0x0007ee000c101904 */
[----:B------:R-:W-:Y:S05]  /*03c0*/  @P0 BRA `(.L_x_2) ;  /* 0xfffffffc00d40947 */ /* 0x000fea000383ffff */
.L_x_1:
[----:B------:R-:W-:Y:S05]  /*03d0*/  BSYNC.RECONVERGENT B0 ;  /* 0x0000000000007941 */ /* 0x000fea0003800200 */
.L_x_0:
[----:B------:R-:W-:Y:S05]  /*03e0*/  @!P1 EXIT ;  /* 0x000000000000994d */ /* 0x000fea0003800000 */
.L_x_3:
[----:B------:R-:W3:Y:S08]  /*03f0*/  LDC.64 R4, c[0x0][0x388] ;  /* 0x0000e200ff047b82 */ /* 0x000ef00000000a00 */
[----:B------:R-:W0:Y:S01]  /*0400*/  LDC.64 R6, c[0x0][0x390] ;  /* 0x0000e400ff067b82 */ /* 0x000e220000000a00 */
[----:B---3--:R-:W-:-:S07]  /*0410*/  IMAD.WIDE R10, R3, 0x4, R4 ;  /* 0x00000004030a7825 */ /* 0x008fce00078e0204 */
[----:B------:R-:W1:Y:S01]  /*0420*/  LDC.64 R4, c[0x0][0x398] ;  /* 0x0000e600ff047b82 */ /* 0x000e620000000a00 */
[----:B--2---:R-:W2:Y:S01]  /*0430*/  LDG.E R2, desc[UR4][R10.64] ;  /* 0x000000040a027981 */ /* 0x004ea2000c1e1900 */
[----:B0-----:R-:W-:-:S05]  /*0440*/  IMAD.WIDE R12, R3, 0x4, R6 ;  /* 0x00000004030c7825 */ /* 0x001fca00078e0206 */
[----:B------:R-:W2:Y:S01]  /*0450*/  LDG.E R7, desc[UR4][R12.64] ;  /* 0x000000040c077981 */ /* 0x000ea2000c1e1900 */
[----:B-1----:R-:W-:-:S04]  /*0460*/  IMAD.WIDE R16, R3, 0x4, R4 ;  /* 0x0000000403107825 */ /* 0x002fc800078e0204 */
[----:B------:R-:W-:-:S04]  /*0470*/  IMAD.WIDE R4, R0, 0x4, R10 ;  /* 0x0000000400047825 */ /* 0x000fc800078e020a */
[----:B--2---:R-:W-:Y:S01]  /*0480*/  FADD R19, R2, R7 ;  /* 0x0000000702137221 */ /* 0x004fe20000000000 */
[----:B------:R-:W-:-:S04]  /*0490*/  IMAD.WIDE R6, R0, 0x4, R12 ;  /* 0x0000000400067825 */ /* 0x000fc800078e020c */
[----:B------:R0:W-:Y:S04]  /*04a0*/  STG.E desc[UR4][R16.64], R19 ;  /* 0x0000001310007986 */ /* 0x0001e8000c101904 */
[----:B------:R-:W2:Y:S04]  /*04b0*/  LDG.E R2, desc[UR4][R4.64] ;  /* 0x0000000404027981 */ /* 0x000ea8000c1e1900 */
[----:B------:R-:W2:Y:S01]  /*04c0*/  LDG.E R15, desc[UR4][R6.64] ;  /* 0x00000004060f7981 */ /* 0x000ea2000c1e1900 */
[----:B------:R-:W-:-:S04]  /*04d0*/  IMAD.WIDE R8, R0, 0x4, R16 ;  /* 0x0000000400087825 */ /* 0x000fc800078e0210 */
[----:B------:R-:W-:-:S04]  /*04e0*/  IMAD.WIDE R10, R0, 0x4, R4 ;  /* 0x00000004000a7825 */ /* 0x000fc800078e0204 */
[----:B------:R-:W-:-:S04]  /*04f0*/  IMAD.WIDE R12, R0, 0x4, R6 ;  /* 0x00000004000c7825 */ /* 0x000fc800078e0206 */
[----:B--2---:R-:W-:-:S05]  /*0500*/  FADD R21, R2, R15 ;  /* 0x0000000f02157221 */ /* 0x004fca0000000000 */
        /* <DEDUP_REMOVED lines=8> */
[----:B------:R-:W1:Y:S04]  /*0590*/  LDG.E R4, desc[UR4][R4.64] ;  /* 0x0000000404047981 */ /* 0x000e68000c1e1900 */
[----:B------:R-:W1:Y:S01]  /*05a0*/  LDG.E R7, desc[UR4][R6.64] ;  /* 0x0000000406077981 */ /* 0x000e62000c1e1900 */
[C---:B0-----:R-:W-:Y:S01]  /*05b0*/  IMAD.WIDE R16, R0.reuse, 0x4, R14 ;  /* 0x0000000400107825 */ /* 0x041fe200078e020e */
[----:B------:R-:W-:-:S04]  /*05c0*/  LEA R3, R0, R3, 0x2 ;  /* 0x0000000300037211 */ /* 0x000fc800078e10ff */
[----:B------:R-:W-:Y:S01]  /*05d0*/  ISETP.GE.AND P0, PT, R3, UR7, PT ;  /* 0x0000000703007c0c */ /* 0x000fe2000bf06270 */
[----:B-1----:R-:W-:-:S05]  /*05e0*/  FADD R9, R4, R7 ;  /* 0x0000000704097221 */ /* 0x002fca0000000000 */
[----:B------:R2:W-:Y:S07]  /*05f0*/  STG.E desc[UR4][R16.64], R9 ;  /* 0x0000000910007986 */ /* 0x0005ee000c101904 */
[----:B------:R-:W-:Y:S05]  /*0600*/  @!P0 BRA `(.L_x_3) ;  /* 0xfffffffc00788947 */ /* 0x000fea000383ffff */
[----:B------:R-:W-:Y:S05]  /*0610*/  EXIT ;  /* 0x000000000000794d */ /* 0x000fea0003800000 */
.L_x_4:
[----:B------:R-:W-:-:S00]  /*0620*/  BRA `(.L_x_4) ;  /* 0xfffffffc00fc7947 */ /* 0x000fc0000383ffff */
[----:B------:R-:W-:-:S00]  /*0630*/  NOP ;  /* 0x0000000000007918 */ /* 0x000fc00000000000 */
        /* <DEDUP_REMOVED lines=12> */
.L_x_5:


//--------------------- .nv.shared.reserved.0     --------------------------
	.section	.nv.shared.reserved.0,"aw",@nobits
	.weak		__nv_reservedSMEM_offset_0_alias
	.size		__nv_reservedSMEM_offset_0_alias, 0, 64
	.other		__nv_reservedSMEM_offset_0_alias,@"STO_CUDA_RESERVED_SHARED STV_DEFAULT"
__nv_reservedSMEM_offset_0_alias:
	.zero		0
	.zero		64


//--------------------- .nv.constant0._Z3addiPfS_S_ --------------------------
	.section	.nv.constant0._Z3addiPfS_S_,"a",@progbits
	.sectionflags	@""
	.align	4
.nv.constant0._Z3addiPfS_S_:
	.zero		928


//--------------------- SYMBOLS --------------------------

	.type		.nv.reservedSmem.offset0,@object
	.size		.nv.reservedSmem.offset0,0x4
